//
// Generated by NVIDIA NVVM Compiler
//
// Compiler Build ID: CL-36424714
// Cuda compilation tools, release 13.0, V13.0.88
// Based on NVVM 20.0.0
//

.version 9.0
.target sm_100
.address_size 64

	// .globl	init_labels_kernel

.visible .entry init_labels_kernel(
	.param .u64 .ptr .align 1 init_labels_kernel_param_0,
	.param .u32 init_labels_kernel_param_1,
	.param .u32 init_labels_kernel_param_2
)
{
	.reg .pred 	%p<4>;
	.reg .b32 	%r<15>;
	.reg .b64 	%rd<5>;

	ld.param.u64 	%rd1, [init_labels_kernel_param_0];
	ld.param.u32 	%r3, [init_labels_kernel_param_1];
	ld.param.u32 	%r4, [init_labels_kernel_param_2];
	mov.u32 	%r6, %ctaid.x;
	mov.u32 	%r7, %ntid.x;
	mov.u32 	%r8, %tid.x;
	mad.lo.s32 	%r1, %r6, %r7, %r8;
	mov.u32 	%r9, %ctaid.y;
	mov.u32 	%r10, %ntid.y;
	mov.u32 	%r11, %tid.y;
	mad.lo.s32 	%r12, %r9, %r10, %r11;
	setp.ge.s32 	%p1, %r1, %r3;
	setp.ge.s32 	%p2, %r12, %r4;
	or.pred  	%p3, %p1, %p2;
	@%p3 bra 	$L__BB0_2;
	cvta.to.global.u64 	%rd2, %rd1;
	mad.lo.s32 	%r13, %r3, %r12, %r1;
	mul.wide.s32 	%rd3, %r13, 4;
	add.s64 	%rd4, %rd2, %rd3;
	mov.b32 	%r14, -1;
	st.global.u32 	[%rd4], %r14;
$L__BB0_2:
	ret;

}
	// .globl	seed_kernel
.visible .entry seed_kernel(
	.param .u64 .ptr .align 1 seed_kernel_param_0,
	.param .u64 .ptr .align 1 seed_kernel_param_1,
	.param .u64 .ptr .align 1 seed_kernel_param_2,
	.param .u32 seed_kernel_param_3,
	.param .u64 .ptr .align 1 seed_kernel_param_4,
	.param .u32 seed_kernel_param_5,
	.param .u32 seed_kernel_param_6
)
{
	.reg .pred 	%p<11>;
	.reg .b32 	%r<12>;
	.reg .b64 	%rd<16>;

	ld.param.u64 	%rd1, [seed_kernel_param_0];
	ld.param.u64 	%rd2, [seed_kernel_param_1];
	ld.param.u64 	%rd3, [seed_kernel_param_2];
	ld.param.u32 	%r6, [seed_kernel_param_3];
	ld.param.u64 	%rd4, [seed_kernel_param_4];
	ld.param.u32 	%r4, [seed_kernel_param_5];
	ld.param.u32 	%r5, [seed_kernel_param_6];
	mov.u32 	%r7, %ctaid.x;
	mov.u32 	%r8, %ntid.x;
	mov.u32 	%r9, %tid.x;
	mad.lo.s32 	%r1, %r7, %r8, %r9;
	setp.ge.s32 	%p1, %r1, %r6;
	@%p1 bra 	$L__BB1_3;
	cvta.to.global.u64 	%rd5, %rd1;
	cvta.to.global.u64 	%rd6, %rd2;
	mul.wide.s32 	%rd7, %r1, 4;
	add.s64 	%rd8, %rd5, %rd7;
	ld.global.u32 	%r2, [%rd8];
	add.s64 	%rd9, %rd6, %rd7;
	ld.global.u32 	%r3, [%rd9];
	setp.gt.s32 	%p2, %r2, -1;
	setp.lt.s32 	%p3, %r2, %r4;
	and.pred  	%p4, %p2, %p3;
	setp.gt.s32 	%p5, %r3, -1;
	setp.lt.s32 	%p6, %r3, %r5;
	and.pred  	%p7, %p5, %p6;
	and.pred  	%p9, %p4, %p7;
	not.pred 	%p10, %p9;
	@%p10 bra 	$L__BB1_3;
	cvta.to.global.u64 	%rd10, %rd3;
	add.s64 	%rd12, %rd10, %rd7;
	ld.global.u32 	%r10, [%rd12];
	mad.lo.s32 	%r11, %r3, %r4, %r2;
	cvta.to.global.u64 	%rd13, %rd4;
	mul.wide.s32 	%rd14, %r11, 4;
	add.s64 	%rd15, %rd13, %rd14;
	st.global.u32 	[%rd15], %r10;
$L__BB1_3:
	ret;

}
	// .globl	jfa_step_rw
.visible .entry jfa_step_rw(
	.param .u64 .ptr .align 1 jfa_step_rw_param_0,
	.param .u64 .ptr .align 1 jfa_step_rw_param_1,
	.param .u64 .ptr .align 1 jfa_step_rw_param_2,
	.param .u64 .ptr .align 1 jfa_step_rw_param_3,
	.param .u64 .ptr .align 1 jfa_step_rw_param_4,
	.param .u32 jfa_step_rw_param_5,
	.param .u32 jfa_step_rw_param_6,
	.param .u32 jfa_step_rw_param_7,
	.param .u32 jfa_step_rw_param_8
)
{
	.reg .pred 	%p<59>;
	.reg .b32 	%r<111>;
	.reg .b32 	%f<86>;
	.reg .b64 	%rd<52>;

	ld.param.u64 	%rd5, [jfa_step_rw_param_0];
	ld.param.u64 	%rd6, [jfa_step_rw_param_2];
	ld.param.u64 	%rd7, [jfa_step_rw_param_3];
	ld.param.u32 	%r48, [jfa_step_rw_param_6];
	ld.param.u32 	%r49, [jfa_step_rw_param_7];
	ld.param.u32 	%r51, [jfa_step_rw_param_8];
	cvta.to.global.u64 	%rd1, %rd7;
	cvta.to.global.u64 	%rd2, %rd6;
	cvta.to.global.u64 	%rd3, %rd5;
	mov.u32 	%r52, %ctaid.x;
	mov.u32 	%r53, %ntid.x;
	mov.u32 	%r54, %tid.x;
	mad.lo.s32 	%r1, %r52, %r53, %r54;
	mov.u32 	%r55, %ctaid.y;
	mov.u32 	%r56, %ntid.y;
	mov.u32 	%r57, %tid.y;
	mad.lo.s32 	%r58, %r55, %r56, %r57;
	setp.ge.s32 	%p1, %r1, %r49;
	setp.ge.s32 	%p2, %r58, %r51;
	or.pred  	%p3, %p1, %p2;
	@%p3 bra 	$L__BB2_33;
	mad.lo.s32 	%r3, %r49, %r58, %r1;
	mul.wide.s32 	%rd8, %r3, 4;
	add.s64 	%rd9, %rd3, %rd8;
	ld.global.u32 	%r106, [%rd9];
	setp.lt.s32 	%p4, %r106, 0;
	mov.f32 	%f82, 0f7149F2CA;
	@%p4 bra 	$L__BB2_3;
	mul.wide.u32 	%rd10, %r106, 4;
	add.s64 	%rd11, %rd2, %rd10;
	ld.global.u32 	%r59, [%rd11];
	add.s64 	%rd12, %rd1, %rd10;
	ld.global.u32 	%r60, [%rd12];
	cvt.rn.f32.s32 	%f24, %r59;
	cvt.rn.f32.s32 	%f25, %r1;
	sub.f32 	%f26, %f24, %f25;
	cvt.rn.f32.s32 	%f27, %r60;
	cvt.rn.f32.u32 	%f28, %r58;
	sub.f32 	%f29, %f27, %f28;
	mul.f32 	%f30, %f29, %f29;
	fma.rn.f32 	%f82, %f26, %f26, %f30;
$L__BB2_3:
	neg.s32 	%r5, %r48;
	setp.lt.s32 	%p5, %r48, 0;
	@%p5 bra 	$L__BB2_32;
	cvt.rn.f32.s32 	%f3, %r1;
	cvt.rn.f32.u32 	%f4, %r58;
	max.u32 	%r61, %r48, 1;
	div.u32 	%r6, %r48, %r61;
	sub.s32 	%r7, %r1, %r48;
	add.s32 	%r8, %r48, %r1;
	shl.b32 	%r9, %r48, 1;
	mov.u32 	%r96, %r5;
$L__BB2_5:
	and.b32  	%r63, %r6, 3;
	setp.eq.s32 	%p6, %r63, 2;
	add.s32 	%r12, %r96, %r58;
	mul.lo.s32 	%r13, %r12, %r49;
	mov.u32 	%r101, %r5;
	@%p6 bra 	$L__BB2_17;
	setp.ge.s32 	%p7, %r12, %r51;
	setp.ge.s32 	%p8, %r7, %r49;
	or.b32  	%r64, %r7, %r12;
	setp.lt.s32 	%p9, %r64, 0;
	or.pred  	%p10, %p8, %p7;
	or.pred  	%p11, %p10, %p9;
	@%p11 bra 	$L__BB2_9;
	add.s32 	%r65, %r7, %r13;
	mul.wide.s32 	%rd13, %r65, 4;
	add.s64 	%rd14, %rd3, %rd13;
	ld.global.u32 	%r14, [%rd14];
	setp.lt.s32 	%p12, %r14, 0;
	@%p12 bra 	$L__BB2_9;
	mul.wide.u32 	%rd15, %r14, 4;
	add.s64 	%rd16, %rd2, %rd15;
	ld.global.u32 	%r66, [%rd16];
	add.s64 	%rd17, %rd1, %rd15;
	ld.global.u32 	%r67, [%rd17];
	cvt.rn.f32.s32 	%f32, %r66;
	sub.f32 	%f33, %f32, %f3;
	cvt.rn.f32.s32 	%f34, %r67;
	sub.f32 	%f35, %f34, %f4;
	mul.f32 	%f36, %f35, %f35;
	fma.rn.f32 	%f37, %f33, %f33, %f36;
	setp.lt.f32 	%p13, %f37, %f82;
	selp.b32 	%r106, %r14, %r106, %p13;
	selp.f32 	%f82, %f37, %f82, %p13;
$L__BB2_9:
	setp.eq.s32 	%p14, %r63, 3;
	mov.b32 	%r101, 0;
	@%p14 bra 	$L__BB2_17;
	setp.ge.s32 	%p15, %r12, %r51;
	or.b32  	%r70, %r12, %r1;
	setp.lt.s32 	%p16, %r70, 0;
	or.pred  	%p17, %p16, %p15;
	@%p17 bra 	$L__BB2_13;
	add.s32 	%r71, %r1, %r13;
	mul.wide.s32 	%rd18, %r71, 4;
	add.s64 	%rd19, %rd3, %rd18;
	ld.global.u32 	%r17, [%rd19];
	setp.lt.s32 	%p18, %r17, 0;
	@%p18 bra 	$L__BB2_13;
	mul.wide.u32 	%rd20, %r17, 4;
	add.s64 	%rd21, %rd2, %rd20;
	ld.global.u32 	%r72, [%rd21];
	add.s64 	%rd22, %rd1, %rd20;
	ld.global.u32 	%r73, [%rd22];
	cvt.rn.f32.s32 	%f38, %r72;
	sub.f32 	%f39, %f38, %f3;
	cvt.rn.f32.s32 	%f40, %r73;
	sub.f32 	%f41, %f40, %f4;
	mul.f32 	%f42, %f41, %f41;
	fma.rn.f32 	%f43, %f39, %f39, %f42;
	setp.lt.f32 	%p19, %f43, %f82;
	selp.b32 	%r106, %r17, %r106, %p19;
	selp.f32 	%f82, %f43, %f82, %p19;
$L__BB2_13:
	setp.eq.s32 	%p20, %r63, 0;
	mov.u32 	%r101, %r48;
	@%p20 bra 	$L__BB2_17;
	setp.ge.s32 	%p21, %r12, %r51;
	setp.ge.s32 	%p22, %r8, %r49;
	or.b32  	%r75, %r8, %r12;
	setp.lt.s32 	%p23, %r75, 0;
	or.pred  	%p24, %p22, %p21;
	or.pred  	%p25, %p24, %p23;
	mov.u32 	%r101, %r9;
	@%p25 bra 	$L__BB2_17;
	add.s32 	%r76, %r8, %r13;
	mul.wide.s32 	%rd23, %r76, 4;
	add.s64 	%rd24, %rd3, %rd23;
	ld.global.u32 	%r20, [%rd24];
	setp.lt.s32 	%p26, %r20, 0;
	mov.u32 	%r101, %r9;
	@%p26 bra 	$L__BB2_17;
	mul.wide.u32 	%rd25, %r20, 4;
	add.s64 	%rd26, %rd2, %rd25;
	ld.global.u32 	%r77, [%rd26];
	add.s64 	%rd27, %rd1, %rd25;
	ld.global.u32 	%r78, [%rd27];
	cvt.rn.f32.s32 	%f44, %r77;
	sub.f32 	%f45, %f44, %f3;
	cvt.rn.f32.s32 	%f46, %r78;
	sub.f32 	%f47, %f46, %f4;
	mul.f32 	%f48, %f47, %f47;
	fma.rn.f32 	%f49, %f45, %f45, %f48;
	setp.lt.f32 	%p27, %f49, %f82;
	selp.b32 	%r106, %r20, %r106, %p27;
	selp.f32 	%f82, %f49, %f82, %p27;
	mov.u32 	%r101, %r9;
$L__BB2_17:
	setp.lt.u32 	%p28, %r6, 2;
	@%p28 bra 	$L__BB2_31;
$L__BB2_18:
	setp.ge.s32 	%p29, %r12, %r51;
	add.s32 	%r27, %r101, %r1;
	or.b32  	%r79, %r27, %r12;
	setp.lt.s32 	%p30, %r79, 0;
	setp.ge.s32 	%p31, %r27, %r49;
	or.pred  	%p32, %p31, %p29;
	or.pred  	%p33, %p32, %p30;
	@%p33 bra 	$L__BB2_21;
	add.s32 	%r80, %r27, %r13;
	mul.wide.s32 	%rd28, %r80, 4;
	add.s64 	%rd29, %rd3, %rd28;
	ld.global.u32 	%r28, [%rd29];
	setp.lt.s32 	%p34, %r28, 0;
	@%p34 bra 	$L__BB2_21;
	mul.wide.u32 	%rd30, %r28, 4;
	add.s64 	%rd31, %rd2, %rd30;
	ld.global.u32 	%r81, [%rd31];
	add.s64 	%rd32, %rd1, %rd30;
	ld.global.u32 	%r82, [%rd32];
	cvt.rn.f32.s32 	%f50, %r81;
	sub.f32 	%f51, %f50, %f3;
	cvt.rn.f32.s32 	%f52, %r82;
	sub.f32 	%f53, %f52, %f4;
	mul.f32 	%f54, %f53, %f53;
	fma.rn.f32 	%f55, %f51, %f51, %f54;
	setp.lt.f32 	%p35, %f55, %f82;
	selp.b32 	%r106, %r28, %r106, %p35;
	selp.f32 	%f82, %f55, %f82, %p35;
$L__BB2_21:
	add.s32 	%r31, %r27, %r48;
	or.b32  	%r83, %r31, %r12;
	setp.lt.s32 	%p37, %r83, 0;
	setp.ge.s32 	%p38, %r31, %r49;
	or.pred  	%p39, %p38, %p29;
	or.pred  	%p40, %p39, %p37;
	@%p40 bra 	$L__BB2_24;
	add.s32 	%r84, %r31, %r13;
	mul.wide.s32 	%rd33, %r84, 4;
	add.s64 	%rd34, %rd3, %rd33;
	ld.global.u32 	%r32, [%rd34];
	setp.lt.s32 	%p41, %r32, 0;
	@%p41 bra 	$L__BB2_24;
	mul.wide.u32 	%rd35, %r32, 4;
	add.s64 	%rd36, %rd2, %rd35;
	ld.global.u32 	%r85, [%rd36];
	add.s64 	%rd37, %rd1, %rd35;
	ld.global.u32 	%r86, [%rd37];
	cvt.rn.f32.s32 	%f56, %r85;
	sub.f32 	%f57, %f56, %f3;
	cvt.rn.f32.s32 	%f58, %r86;
	sub.f32 	%f59, %f58, %f4;
	mul.f32 	%f60, %f59, %f59;
	fma.rn.f32 	%f61, %f57, %f57, %f60;
	setp.lt.f32 	%p42, %f61, %f82;
	selp.b32 	%r106, %r32, %r106, %p42;
	selp.f32 	%f82, %f61, %f82, %p42;
$L__BB2_24:
	add.s32 	%r35, %r31, %r48;
	or.b32  	%r87, %r35, %r12;
	setp.lt.s32 	%p44, %r87, 0;
	setp.ge.s32 	%p45, %r35, %r49;
	or.pred  	%p46, %p45, %p29;
	or.pred  	%p47, %p46, %p44;
	@%p47 bra 	$L__BB2_27;
	add.s32 	%r88, %r35, %r13;
	mul.wide.s32 	%rd38, %r88, 4;
	add.s64 	%rd39, %rd3, %rd38;
	ld.global.u32 	%r36, [%rd39];
	setp.lt.s32 	%p48, %r36, 0;
	@%p48 bra 	$L__BB2_27;
	mul.wide.u32 	%rd40, %r36, 4;
	add.s64 	%rd41, %rd2, %rd40;
	ld.global.u32 	%r89, [%rd41];
	add.s64 	%rd42, %rd1, %rd40;
	ld.global.u32 	%r90, [%rd42];
	cvt.rn.f32.s32 	%f62, %r89;
	sub.f32 	%f63, %f62, %f3;
	cvt.rn.f32.s32 	%f64, %r90;
	sub.f32 	%f65, %f64, %f4;
	mul.f32 	%f66, %f65, %f65;
	fma.rn.f32 	%f67, %f63, %f63, %f66;
	setp.lt.f32 	%p49, %f67, %f82;
	selp.b32 	%r106, %r36, %r106, %p49;
	selp.f32 	%f82, %f67, %f82, %p49;
$L__BB2_27:
	add.s32 	%r39, %r101, %r9;
	add.s32 	%r40, %r35, %r48;
	or.b32  	%r91, %r40, %r12;
	setp.lt.s32 	%p51, %r91, 0;
	setp.ge.s32 	%p52, %r40, %r49;
	or.pred  	%p53, %p52, %p29;
	or.pred  	%p54, %p53, %p51;
	@%p54 bra 	$L__BB2_30;
	add.s32 	%r92, %r40, %r13;
	mul.wide.s32 	%rd43, %r92, 4;
	add.s64 	%rd44, %rd3, %rd43;
	ld.global.u32 	%r41, [%rd44];
	setp.lt.s32 	%p55, %r41, 0;
	@%p55 bra 	$L__BB2_30;
	mul.wide.u32 	%rd45, %r41, 4;
	add.s64 	%rd46, %rd2, %rd45;
	ld.global.u32 	%r93, [%rd46];
	add.s64 	%rd47, %rd1, %rd45;
	ld.global.u32 	%r94, [%rd47];
	cvt.rn.f32.s32 	%f68, %r93;
	sub.f32 	%f69, %f68, %f3;
	cvt.rn.f32.s32 	%f70, %r94;
	sub.f32 	%f71, %f70, %f4;
	mul.f32 	%f72, %f71, %f71;
	fma.rn.f32 	%f73, %f69, %f69, %f72;
	setp.lt.f32 	%p56, %f73, %f82;
	selp.b32 	%r106, %r41, %r106, %p56;
	selp.f32 	%f82, %f73, %f82, %p56;
$L__BB2_30:
	add.s32 	%r95, %r39, %r48;
	add.s32 	%r101, %r95, %r48;
	setp.lt.s32 	%p57, %r95, 1;
	@%p57 bra 	$L__BB2_18;
$L__BB2_31:
	add.s32 	%r46, %r96, %r48;
	setp.lt.s32 	%p58, %r96, 1;
	mov.u32 	%r96, %r46;
	@%p58 bra 	$L__BB2_5;
$L__BB2_32:
	ld.param.u64 	%rd51, [jfa_step_rw_param_1];
	cvta.to.global.u64 	%rd48, %rd51;
	mul.wide.s32 	%rd49, %r3, 4;
	add.s64 	%rd50, %rd48, %rd49;
	st.global.u32 	[%rd50], %r106;
$L__BB2_33:
	ret;

}


// ===== COMPILED SASS (sm_100) =====

	.target	sm_100

	.elftype	@"ET_EXEC"


//--------------------- .note.nv.tkinfo           --------------------------
	.section	.note.nv.tkinfo,"",@"SHT_NOTE"
	.sectionflags	@"SHF_NOTE_NV_TKINFO"
	.tkinfo
        /*0018*/ 	.word	0x00000002
        /*0030*/ 	.string	""
        /*0030*/ 	.string	"ptxas"
        /*0030*/ 	.string	"Cuda compilation tools, release 13.0, V13.0.88"
        /*0030*/ 	.string	"Build cuda_13.0.r13.0/compiler.36424714_0"
        /*0030*/ 	.string	"-arch sm_100 -m 64 "



//--------------------- .note.nv.cuinfo           --------------------------
	.section	.note.nv.cuinfo,"",@"SHT_NOTE"
	.sectionflags	@"SHF_NOTE_NV_CUINFO"
        /*0018*/ 	.short	0x0002
        /*001a*/ 	.short	0x0064
        /*001c*/ 	.short	0x0082
	.zero		2


//--------------------- .nv.info                  --------------------------
	.section	.nv.info,"",@"SHT_CUDA_INFO"
	.align	4


	//----- nvinfo : EIATTR_REGCOUNT
	.align		4
        /*0000*/ 	.byte	0x04, 0x2f
        /*0002*/ 	.short	(.L_1 - .L_0)
	.align		4
.L_0:
        /*0004*/ 	.word	index@(init_labels_kernel)
        /*0008*/ 	.word	0x0000000a


	//----- nvinfo : EIATTR_FRAME_SIZE
	.align		4
.L_1:
        /*000c*/ 	.byte	0x04, 0x11
        /*000e*/ 	.short	(.L_3 - .L_2)
	.align		4
.L_2:
        /*0010*/ 	.word	index@(init_labels_kernel)
        /*0014*/ 	.word	0x00000000


	//----- nvinfo : EIATTR_REGCOUNT
	.align		4
.L_3:
        /*0018*/ 	.byte	0x04, 0x2f
        /*001a*/ 	.short	(.L_5 - .L_4)
	.align		4
.L_4:
        /*001c*/ 	.word	index@(seed_kernel)
        /*0020*/ 	.word	0x0000000c


	//----- nvinfo : EIATTR_FRAME_SIZE
	.align		4
.L_5:
        /*0024*/ 	.byte	0x04, 0x11
        /*0026*/ 	.short	(.L_7 - .L_6)
	.align		4
.L_6:
        /*0028*/ 	.word	index@(seed_kernel)
        /*002c*/ 	.word	0x00000000


	//----- nvinfo : EIATTR_REGCOUNT
	.align		4
.L_7:
        /*0030*/ 	.byte	0x04, 0x2f
        /*0032*/ 	.short	(.L_9 - .L_8)
	.align		4
.L_8:
        /*0034*/ 	.word	index@(jfa_step_rw)
        /*0038*/ 	.word	0x00000020


	//----- nvinfo : EIATTR_FRAME_SIZE
	.align		4
.L_9:
        /*003c*/ 	.byte	0x04, 0x11
        /*003e*/ 	.short	(.L_11 - .L_10)
	.align		4
.L_10:
        /*0040*/ 	.word	index@(jfa_step_rw)
        /*0044*/ 	.word	0x00000000


	//----- nvinfo : EIATTR_MIN_STACK_SIZE
	.align		4
.L_11:
        /*0048*/ 	.byte	0x04, 0x12
        /*004a*/ 	.short	(.L_13 - .L_12)
	.align		4
.L_12:
        /*004c*/ 	.word	index@(jfa_step_rw)
        /*0050*/ 	.word	0x00000000


	//----- nvinfo : EIATTR_MIN_STACK_SIZE
	.align		4
.L_13:
        /*0054*/ 	.byte	0x04, 0x12
        /*0056*/ 	.short	(.L_15 - .L_14)
	.align		4
.L_14:
        /*0058*/ 	.word	index@(seed_kernel)
        /*005c*/ 	.word	0x00000000


	//----- nvinfo : EIATTR_MIN_STACK_SIZE
	.align		4
.L_15:
        /*0060*/ 	.byte	0x04, 0x12
        /*0062*/ 	.short	(.L_17 - .L_16)
	.align		4
.L_16:
        /*0064*/ 	.word	index@(init_labels_kernel)
        /*0068*/ 	.word	0x00000000
.L_17:


//--------------------- .nv.compat                --------------------------
	.section	.nv.compat,"",@"SHT_CUDA_COMPAT_INFO"
	.align	4
        /*0000*/ 	.byte	0x02, 0x09, 0x00, 0x00, 0x02, 0x02, 0x01, 0x00, 0x02, 0x05, 0x05, 0x00, 0x03, 0x07, 0x01, 0x01
        /*0010*/ 	.byte	0x02, 0x03, 0x00, 0x00, 0x02, 0x06, 0x01, 0x00, 0x04, 0x0b, 0x08, 0x00, 0x09, 0x00, 0x00, 0x00
        /*0020*/ 	.byte	0x00, 0x00, 0x00, 0x00


//--------------------- .nv.info.jfa_step_rw      --------------------------
	.section	.nv.info.jfa_step_rw,"",@"SHT_CUDA_INFO"
	.sectionflags	@""
	.align	4


	//----- nvinfo : EIATTR_CUDA_API_VERSION
	.align		4
        /*0000*/ 	.byte	0x04, 0x37
        /*0002*/ 	.short	(.L_19 - .L_18)
.L_18:
        /*0004*/ 	.word	0x00000082


	//----- nvinfo : EIATTR_KPARAM_INFO
	.align		4
.L_19:
        /*0008*/ 	.byte	0x04, 0x17
        /*000a*/ 	.short	(.L_21 - .L_20)
.L_20:
        /*000c*/ 	.word	0x00000000
        /*0010*/ 	.short	0x0008
        /*0012*/ 	.short	0x0034
        /*0014*/ 	.byte	0x00, 0xf0, 0x11, 0x00


	//----- nvinfo : EIATTR_KPARAM_INFO
	.align		4
.L_21:
        /*0018*/ 	.byte	0x04, 0x17
        /*001a*/ 	.short	(.L_23 - .L_22)
.L_22:
        /*001c*/ 	.word	0x00000000
        /*0020*/ 	.short	0x0007
        /*0022*/ 	.short	0x0030
        /*0024*/ 	.byte	0x00, 0xf0, 0x11, 0x00


	//----- nvinfo : EIATTR_KPARAM_INFO
	.align		4
.L_23:
        /*0028*/ 	.byte	0x04, 0x17
        /*002a*/ 	.short	(.L_25 - .L_24)
.L_24:
        /*002c*/ 	.word	0x00000000
        /*0030*/ 	.short	0x0006
        /*0032*/ 	.short	0x002c
        /*0034*/ 	.byte	0x00, 0xf0, 0x11, 0x00


	//----- nvinfo : EIATTR_KPARAM_INFO
	.align		4
.L_25:
        /*0038*/ 	.byte	0x04, 0x17
        /*003a*/ 	.short	(.L_27 - .L_26)
.L_26:
        /*003c*/ 	.word	0x00000000
        /*0040*/ 	.short	0x0005
        /*0042*/ 	.short	0x0028
        /*0044*/ 	.byte	0x00, 0xf0, 0x11, 0x00


	//----- nvinfo : EIATTR_KPARAM_INFO
	.align		4
.L_27:
        /*0048*/ 	.byte	0x04, 0x17
        /*004a*/ 	.short	(.L_29 - .L_28)
.L_28:
        /*004c*/ 	.word	0x00000000
        /*0050*/ 	.short	0x0004
        /*0052*/ 	.short	0x0020
        /*0054*/ 	.byte	0x00, 0xf5, 0x21, 0x00


	//----- nvinfo : EIATTR_KPARAM_INFO
	.align		4
.L_29:
        /*0058*/ 	.byte	0x04, 0x17
        /*005a*/ 	.short	(.L_31 - .L_30)
.L_30:
        /*005c*/ 	.word	0x00000000
        /*0060*/ 	.short	0x0003
        /*0062*/ 	.short	0x0018
        /*0064*/ 	.byte	0x00, 0xf5, 0x21, 0x00


	//----- nvinfo : EIATTR_KPARAM_INFO
	.align		4
.L_31:
        /*0068*/ 	.byte	0x04, 0x17
        /*006a*/ 	.short	(.L_33 - .L_32)
.L_32:
        /*006c*/ 	.word	0x00000000
        /*0070*/ 	.short	0x0002
        /*0072*/ 	.short	0x0010
        /*0074*/ 	.byte	0x00, 0xf5, 0x21, 0x00


	//----- nvinfo : EIATTR_KPARAM_INFO
	.align		4
.L_33:
        /*0078*/ 	.byte	0x04, 0x17
        /*007a*/ 	.short	(.L_35 - .L_34)
.L_34:
        /*007c*/ 	.word	0x00000000
        /*0080*/ 	.short	0x0001
        /*0082*/ 	.short	0x0008
        /*0084*/ 	.byte	0x00, 0xf5, 0x21, 0x00


	//----- nvinfo : EIATTR_KPARAM_INFO
	.align		4
.L_35:
        /*0088*/ 	.byte	0x04, 0x17
        /*008a*/ 	.short	(.L_37 - .L_36)
.L_36:
        /*008c*/ 	.word	0x00000000
        /*0090*/ 	.short	0x0000
        /*0092*/ 	.short	0x0000
        /*0094*/ 	.byte	0x00, 0xf5, 0x21, 0x00


	//----- nvinfo : EIATTR_SPARSE_MMA_MASK
	.align		4
.L_37:
        /*0098*/ 	.byte	0x03, 0x50
        /*009a*/ 	.short	0x0000


	//----- nvinfo : EIATTR_MAXREG_COUNT
	.align		4
        /*009c*/ 	.byte	0x03, 0x1b
        /*009e*/ 	.short	0x00ff


	//----- nvinfo : EIATTR_MERCURY_ISA_VERSION
	.align		4
        /*00a0*/ 	.byte	0x03, 0x5f
        /*00a2*/ 	.short	0x0101


	//----- nvinfo : EIATTR_VRC_CTA_INIT_COUNT
	.align		4
        /*00a4*/ 	.byte	0x02, 0x4a
	.zero		1
	.zero		1


	//----- nvinfo : EIATTR_EXIT_INSTR_OFFSETS
	.align		4
        /*00a8*/ 	.byte	0x04, 0x1c
        /*00aa*/ 	.short	(.L_39 - .L_38)


	//   ....[0]....
.L_38:
        /*00ac*/ 	.word	0x000000c0


	//   ....[1]....
        /*00b0*/ 	.word	0x00001220


	//----- nvinfo : EIATTR_CRS_STACK_SIZE
	.align		4
.L_39:
        /*00b4*/ 	.byte	0x04, 0x1e
        /*00b6*/ 	.short	(.L_41 - .L_40)
.L_40:
        /*00b8*/ 	.word	0x00000000


	//----- nvinfo : EIATTR_CBANK_PARAM_SIZE
	.align		4
.L_41:
        /*00bc*/ 	.byte	0x03, 0x19
        /*00be*/ 	.short	0x0038


	//----- nvinfo : EIATTR_PARAM_CBANK
	.align		4
        /*00c0*/ 	.byte	0x04, 0x0a
        /*00c2*/ 	.short	(.L_43 - .L_42)
	.align		4
.L_42:
        /*00c4*/ 	.word	index@(.nv.constant0.jfa_step_rw)
        /*00c8*/ 	.short	0x0380
        /*00ca*/ 	.short	0x0038


	//----- nvinfo : EIATTR_SW_WAR
	.align		4
.L_43:
        /*00cc*/ 	.byte	0x04, 0x36
        /*00ce*/ 	.short	(.L_45 - .L_44)
.L_44:
        /*00d0*/ 	.word	0x00000008
.L_45:


//--------------------- .nv.info.seed_kernel      --------------------------
	.section	.nv.info.seed_kernel,"",@"SHT_CUDA_INFO"
	.sectionflags	@""
	.align	4


	//----- nvinfo : EIATTR_CUDA_API_VERSION
	.align		4
        /*0000*/ 	.byte	0x04, 0x37
        /*0002*/ 	.short	(.L_47 - .L_46)
.L_46:
        /*0004*/ 	.word	0x00000082


	//----- nvinfo : EIATTR_KPARAM_INFO
	.align		4
.L_47:
        /*0008*/ 	.byte	0x04, 0x17
        /*000a*/ 	.short	(.L_49 - .L_48)
.L_48:
        /*000c*/ 	.word	0x00000000
        /*0010*/ 	.short	0x0006
        /*0012*/ 	.short	0x002c
        /*0014*/ 	.byte	0x00, 0xf0, 0x11, 0x00


	//----- nvinfo : EIATTR_KPARAM_INFO
	.align		4
.L_49:
        /*0018*/ 	.byte	0x04, 0x17
        /*001a*/ 	.short	(.L_51 - .L_50)
.L_50:
        /*001c*/ 	.word	0x00000000
        /*0020*/ 	.short	0x0005
        /*0022*/ 	.short	0x0028
        /*0024*/ 	.byte	0x00, 0xf0, 0x11, 0x00


	//----- nvinfo : EIATTR_KPARAM_INFO
	.align		4
.L_51:
        /*0028*/ 	.byte	0x04, 0x17
        /*002a*/ 	.short	(.L_53 - .L_52)
.L_52:
        /*002c*/ 	.word	0x00000000
        /*0030*/ 	.short	0x0004
        /*0032*/ 	.short	0x0020
        /*0034*/ 	.byte	0x00, 0xf5, 0x21, 0x00


	//----- nvinfo : EIATTR_KPARAM_INFO
	.align		4
.L_53:
        /*0038*/ 	.byte	0x04, 0x17
        /*003a*/ 	.short	(.L_55 - .L_54)
.L_54:
        /*003c*/ 	.word	0x00000000
        /*0040*/ 	.short	0x0003
        /*0042*/ 	.short	0x0018
        /*0044*/ 	.byte	0x00, 0xf0, 0x11, 0x00


	//----- nvinfo : EIATTR_KPARAM_INFO
	.align		4
.L_55:
        /*0048*/ 	.byte	0x04, 0x17
        /*004a*/ 	.short	(.L_57 - .L_56)
.L_56:
        /*004c*/ 	.word	0x00000000
        /*0050*/ 	.short	0x0002
        /*0052*/ 	.short	0x0010
        /*0054*/ 	.byte	0x00, 0xf5, 0x21, 0x00


	//----- nvinfo : EIATTR_KPARAM_INFO
	.align		4
.L_57:
        /*0058*/ 	.byte	0x04, 0x17
        /*005a*/ 	.short	(.L_59 - .L_58)
.L_58:
        /*005c*/ 	.word	0x00000000
        /*0060*/ 	.short	0x0001
        /*0062*/ 	.short	0x0008
        /*0064*/ 	.byte	0x00, 0xf5, 0x21, 0x00


	//----- nvinfo : EIATTR_KPARAM_INFO
	.align		4
.L_59:
        /*0068*/ 	.byte	0x04, 0x17
        /*006a*/ 	.short	(.L_61 - .L_60)
.L_60:
        /*006c*/ 	.word	0x00000000
        /*0070*/ 	.short	0x0000
        /*0072*/ 	.short	0x0000
        /*0074*/ 	.byte	0x00, 0xf5, 0x21, 0x00


	//----- nvinfo : EIATTR_SPARSE_MMA_MASK
	.align		4
.L_61:
        /*0078*/ 	.byte	0x03, 0x50
        /*007a*/ 	.short	0x0000


	//----- nvinfo : EIATTR_MAXREG_COUNT
	.align		4
        /*007c*/ 	.byte	0x03, 0x1b
        /*007e*/ 	.short	0x00ff


	//----- nvinfo : EIATTR_MERCURY_ISA_VERSION
	.align		4
        /*0080*/ 	.byte	0x03, 0x5f
        /*0082*/ 	.short	0x0101


	//----- nvinfo : EIATTR_VRC_CTA_INIT_COUNT
	.align		4
        /*0084*/ 	.byte	0x02, 0x4a
	.zero		1
	.zero		1


	//----- nvinfo : EIATTR_EXIT_INSTR_OFFSETS
	.align		4
        /*0088*/ 	.byte	0x04, 0x1c
        /*008a*/ 	.short	(.L_63 - .L_62)


	//   ....[0]....
.L_62:
        /*008c*/ 	.word	0x00000070


	//   ....[1]....
        /*0090*/ 	.word	0x00000150


	//   ....[2]....
        /*0094*/ 	.word	0x000001d0


	//----- nvinfo : EIATTR_CBANK_PARAM_SIZE
	.align		4
.L_63:
        /*0098*/ 	.byte	0x03, 0x19
        /*009a*/ 	.short	0x0030


	//----- nvinfo : EIATTR_PARAM_CBANK
	.align		4
        /*009c*/ 	.byte	0x04, 0x0a
        /*009e*/ 	.short	(.L_65 - .L_64)
	.align		4
.L_64:
        /*00a0*/ 	.word	index@(.nv.constant0.seed_kernel)
        /*00a4*/ 	.short	0x0380
        /*00a6*/ 	.short	0x0030


	//----- nvinfo : EIATTR_SW_WAR
	.align		4
.L_65:
        /*00a8*/ 	.byte	0x04, 0x36
        /*00aa*/ 	.short	(.L_67 - .L_66)
.L_66:
        /*00ac*/ 	.word	0x00000008
.L_67:


//--------------------- .nv.info.init_labels_kernel --------------------------
	.section	.nv.info.init_labels_kernel,"",@"SHT_CUDA_INFO"
	.sectionflags	@""
	.align	4


	//----- nvinfo : EIATTR_CUDA_API_VERSION
	.align		4
        /*0000*/ 	.byte	0x04, 0x37
        /*0002*/ 	.short	(.L_69 - .L_68)
.L_68:
        /*0004*/ 	.word	0x00000082


	//----- nvinfo : EIATTR_KPARAM_INFO
	.align		4
.L_69:
        /*0008*/ 	.byte	0x04, 0x17
        /*000a*/ 	.short	(.L_71 - .L_70)
.L_70:
        /*000c*/ 	.word	0x00000000
        /*0010*/ 	.short	0x0002
        /*0012*/ 	.short	0x000c
        /*0014*/ 	.byte	0x00, 0xf0, 0x11, 0x00


	//----- nvinfo : EIATTR_KPARAM_INFO
	.align		4
.L_71:
        /*0018*/ 	.byte	0x04, 0x17
        /*001a*/ 	.short	(.L_73 - .L_72)
.L_72:
        /*001c*/ 	.word	0x00000000
        /*0020*/ 	.short	0x0001
        /*0022*/ 	.short	0x0008
        /*0024*/ 	.byte	0x00, 0xf0, 0x11, 0x00


	//----- nvinfo : EIATTR_KPARAM_INFO
	.align		4
.L_73:
        /*0028*/ 	.byte	0x04, 0x17
        /*002a*/ 	.short	(.L_75 - .L_74)
.L_74:
        /*002c*/ 	.word	0x00000000
        /*0030*/ 	.short	0x0000
        /*0032*/ 	.short	0x0000
        /*0034*/ 	.byte	0x00, 0xf5, 0x21, 0x00


	//----- nvinfo : EIATTR_SPARSE_MMA_MASK
	.align		4
.L_75:
        /*0038*/ 	.byte	0x03, 0x50
        /*003a*/ 	.short	0x0000


	//----- nvinfo : EIATTR_MAXREG_COUNT
	.align		4
        /*003c*/ 	.byte	0x03, 0x1b
        /*003e*/ 	.short	0x00ff


	//----- nvinfo : EIATTR_MERCURY_ISA_VERSION
	.align		4
        /*0040*/ 	.byte	0x03, 0x5f
        /*0042*/ 	.short	0x0101


	//----- nvinfo : EIATTR_VRC_CTA_INIT_COUNT
	.align		4
        /*0044*/ 	.byte	0x02, 0x4a
	.zero		1
	.zero		1


	//----- nvinfo : EIATTR_EXIT_INSTR_OFFSETS
	.align		4
        /*0048*/ 	.byte	0x04, 0x1c
        /*004a*/ 	.short	(.L_77 - .L_76)


	//   ....[0]....
.L_76:
        /*004c*/ 	.word	0x000000c0


	//   ....[1]....
        /*0050*/ 	.word	0x00000130


	//----- nvinfo : EIATTR_CBANK_PARAM_SIZE
	.align		4
.L_77:
        /*0054*/ 	.byte	0x03, 0x19
        /*0056*/ 	.short	0x0010


	//----- nvinfo : EIATTR_PARAM_CBANK
	.align		4
        /*0058*/ 	.byte	0x04, 0x0a
        /*005a*/ 	.short	(.L_79 - .L_78)
	.align		4
.L_78:
        /*005c*/ 	.word	index@(.nv.constant0.init_labels_kernel)
        /*0060*/ 	.short	0x0380
        /*0062*/ 	.short	0x0010


	//----- nvinfo : EIATTR_SW_WAR
	.align		4
.L_79:
        /*0064*/ 	.byte	0x04, 0x36
        /*0066*/ 	.short	(.L_81 - .L_80)
.L_80:
        /*0068*/ 	.word	0x00000008
.L_81:


//--------------------- .nv.callgraph             --------------------------
	.section	.nv.callgraph,"",@"SHT_CUDA_CALLGRAPH"
	.align	4
	.sectionentsize	8
	.align		4
        /*0000*/ 	.word	0x00000000
	.align		4
        /*0004*/ 	.word	0xffffffff
	.align		4
        /*0008*/ 	.word	0x00000000
	.align		4
        /*000c*/ 	.word	0xfffffffe
	.align		4
        /*0010*/ 	.word	0x00000000
	.align		4
        /*0014*/ 	.word	0xfffffffd
	.align		4
        /*0018*/ 	.word	0x00000000
	.align		4
        /*001c*/ 	.word	0xfffffffc


//--------------------- .text.jfa_step_rw         --------------------------
	.section	.text.jfa_step_rw,"ax",@progbits
	.align	128
        .global         jfa_step_rw
        .type           jfa_step_rw,@function
        .size           jfa_step_rw,(.L_x_21 - jfa_step_rw)
        .other          jfa_step_rw,@"STO_CUDA_ENTRY STV_DEFAULT"
jfa_step_rw:
.text.jfa_step_rw:
[----:B------:R-:W-:Y:S01]  /*0000*/  LDC R1, c[0x0][0x37c] ;  /* 0x0000df00ff017b82 */ /* 0x000fe20000000800 */
[----:B------:R-:W0:Y:S07]  /*0010*/  S2R R5, SR_TID.Y ;  /* 0x0000000000057919 */ /* 0x000e2e0000002200 */
[----:B------:R-:W1:Y:S01]  /*0020*/  LDC R3, c[0x0][0x360] ;  /* 0x0000d800ff037b82 */ /* 0x000e620000000800 */
[----:B------:R-:W2:Y:S01]  /*0030*/  LDCU.64 UR6, c[0x0][0x3b0] ;  /* 0x00007600ff0677ac */ /* 0x000ea20008000a00 */
[----:B------:R-:W1:Y:S06]  /*0040*/  S2R R2, SR_TID.X ;  /* 0x0000000000027919 */ /* 0x000e6c0000002100 */
[----:B------:R-:W0:Y:S08]  /*0050*/  S2UR UR5, SR_CTAID.Y ;  /* 0x00000000000579c3 */ /* 0x000e300000002600 */
[----:B------:R-:W0:Y:S08]  /*0060*/  LDC R0, c[0x0][0x364] ;  /* 0x0000d900ff007b82 */ /* 0x000e300000000800 */
[----:B------:R-:W1:Y:S01]  /*0070*/  S2UR UR4, SR_CTAID.X ;  /* 0x00000000000479c3 */ /* 0x000e620000002500 */
[----:B0-----:R-:W-:-:S05]  /*0080*/  IMAD R0, R0, UR5, R5 ;  /* 0x0000000500007c24 */ /* 0x001fca000f8e0205 */
[----:B--2---:R-:W-:Y:S01]  /*0090*/  ISETP.GE.AND P0, PT, R0, UR7, PT ;  /* 0x0000000700007c0c */ /* 0x004fe2000bf06270 */
[----:B-1----:R-:W-:-:S05]  /*00a0*/  IMAD R3, R3, UR4, R2 ;  /* 0x0000000403037c24 */ /* 0x002fca000f8e0202 */
[----:B------:R-:W-:-:S13]  /*00b0*/  ISETP.GE.OR P0, PT, R3, UR6, P0 ;  /* 0x0000000603007c0c */ /* 0x000fda0008706670 */
[----:B------:R-:W-:Y:S05]  /*00c0*/  @P0 EXIT ;  /* 0x000000000000094d */ /* 0x000fea0003800000 */
[----:B------:R-:W0:Y:S01]  /*00d0*/  LDC.64 R4, c[0x0][0x380] ;  /* 0x0000e000ff047b82 */ /* 0x000e220000000a00 */
[----:B------:R-:W1:Y:S01]  /*00e0*/  LDCU.64 UR4, c[0x0][0x358] ;  /* 0x00006b00ff0477ac */ /* 0x000e620008000a00 */
[----:B------:R-:W-:-:S06]  /*00f0*/  IMAD R2, R0, UR6, R3 ;  /* 0x0000000600027c24 */ /* 0x000fcc000f8e0203 */
[----:B------:R-:W2:Y:S08]  /*0100*/  LDC.64 R8, c[0x0][0x398] ;  /* 0x0000e600ff087b82 */ /* 0x000eb00000000a00 */
[----:B------:R-:W3:Y:S01]  /*0110*/  LDC.64 R6, c[0x0][0x390] ;  /* 0x0000e400ff067b82 */ /* 0x000ee20000000a00 */
[----:B0-----:R-:W-:-:S07]  /*0120*/  IMAD.WIDE R4, R2, 0x4, R4 ;  /* 0x0000000402047825 */ /* 0x001fce00078e0204 */
[----:B------:R-:W0:Y:S01]  /*0130*/  LDC R10, c[0x0][0x3ac] ;  /* 0x0000eb00ff0a7b82 */ /* 0x000e220000000800 */
[----:B-1----:R-:W4:Y:S02]  /*0140*/  LDG.E R4, desc[UR4][R4.64] ;  /* 0x0000000404047981 */ /* 0x002f24000c1e1900 */
[----:B----4-:R-:W-:-:S13]  /*0150*/  ISETP.GE.AND P0, PT, R4, RZ, PT ;  /* 0x000000ff0400720c */ /* 0x010fda0003f06270 */
[----:B--2---:R-:W-:-:S04]  /*0160*/  @P0 IMAD.WIDE.U32 R8, R4, 0x4, R8 ;  /* 0x0000000404080825 */ /* 0x004fc800078e0008 */
[----:B---3--:R-:W-:Y:S02]  /*0170*/  @P0 IMAD.WIDE.U32 R6, R4, 0x4, R6 ;  /* 0x0000000404060825 */ /* 0x008fe400078e0006 */
[----:B------:R-:W2:Y:S04]  /*0180*/  @P0 LDG.E R8, desc[UR4][R8.64] ;  /* 0x0000000408080981 */ /* 0x000ea8000c1e1900 */
[----:B------:R-:W3:Y:S01]  /*0190*/  @P0 LDG.E R6, desc[UR4][R6.64] ;  /* 0x0000000406060981 */ /* 0x000ee2000c1e1900 */
[----:B0-----:R-:W-:Y:S02]  /*01a0*/  ISETP.GE.AND P1, PT, R10, RZ, PT ;  /* 0x000000ff0a00720c */ /* 0x001fe40003f26270 */
[----:B------:R-:W-:Y:S02]  /*01b0*/  @P0 I2FP.F32.U32 R14, R0 ;  /* 0x00000000000e0245 */ /* 0x000fe40000201000 */
[----:B------:R-:W-:-:S02]  /*01c0*/  @P0 I2FP.F32.S32 R12, R3 ;  /* 0x00000003000c0245 */ /* 0x000fc40000201400 */
[----:B--2---:R-:W-:Y:S02]  /*01d0*/  @P0 I2FP.F32.S32 R11, R8 ;  /* 0x00000008000b0245 */ /* 0x004fe40000201400 */
[----:B---3--:R-:W-:-:S03]  /*01e0*/  @P0 I2FP.F32.S32 R5, R6 ;  /* 0x0000000600050245 */ /* 0x008fc60000201400 */
[----:B------:R-:W-:Y:S02]  /*01f0*/  @P0 FADD R11, R11, -R14 ;  /* 0x8000000e0b0b0221 */ /* 0x000fe40000000000 */
[----:B------:R-:W-:Y:S02]  /*0200*/  @P0 FADD R12, R5, -R12 ;  /* 0x8000000c050c0221 */ /* 0x000fe40000000000 */
[----:B------:R-:W-:Y:S01]  /*0210*/  @P0 FMUL R11, R11, R11 ;  /* 0x0000000b0b0b0220 */ /* 0x000fe20000400000 */
[----:B------:R-:W-:-:S03]  /*0220*/  IMAD.MOV.U32 R5, RZ, RZ, 0x7149f2ca ;  /* 0x7149f2caff057424 */ /* 0x000fc600078e00ff */
[----:B------:R-:W-:Y:S01]  /*0230*/  @P0 FFMA R5, R12, R12, R11 ;  /* 0x0000000c0c050223 */ /* 0x000fe2000000000b */
[----:B------:R-:W-:Y:S06]  /*0240*/  @!P1 BRA `(.L_x_0) ;  /* 0x0000000c00e89947 */ /* 0x000fec0003800000 */
[----:B------:R-:W-:Y:S01]  /*0250*/  VIMNMX.U32 R9, PT, PT, R10, 0x1, !PT ;  /* 0x000000010a097848 */ /* 0x000fe20007fe0000 */
[----:B------:R-:W-:-:S03]  /*0260*/  IMAD.MOV.U32 R6, RZ, RZ, RZ ;  /* 0x000000ffff067224 */ /* 0x000fc600078e00ff */
[----:B------:R-:W0:Y:S01]  /*0270*/  I2F.U32.RP R8, R9 ;  /* 0x0000000900087306 */ /* 0x000e220000209000 */
[----:B------:R-:W-:Y:S01]  /*0280*/  IMAD.MOV R11, RZ, RZ, -R9 ;  /* 0x000000ffff0b7224 */ /* 0x000fe200078e0a09 */
[----:B------:R-:W-:-:S06]  /*0290*/  ISETP.NE.U32.AND P2, PT, R9, RZ, PT ;  /* 0x000000ff0900720c */ /* 0x000fcc0003f45070 */
[----:B0-----:R-:W0:Y:S02]  /*02a0*/  MUFU.RCP R8, R8 ;  /* 0x0000000800087308 */ /* 0x001e240000001000 */
[----:B0-----:R-:W-:Y:S02]  /*02b0*/  VIADD R7, R8, 0xffffffe ;  /* 0x0ffffffe08077836 */ /* 0x001fe40000000000 */
[----:B------:R-:W-:-:S04]  /*02c0*/  IMAD.IADD R8, R3, 0x1, -R10 ;  /* 0x0000000103087824 */ /* 0x000fc800078e0a0a */
[----:B------:R-:W0:Y:S02]  /*02d0*/  F2I.FTZ.U32.TRUNC.NTZ R7, R7 ;  /* 0x0000000700077305 */ /* 0x000e24000021f000 */
[----:B0-----:R-:W-:-:S04]  /*02e0*/  IMAD R11, R11, R7, RZ ;  /* 0x000000070b0b7224 */ /* 0x001fc800078e02ff */
[----:B------:R-:W-:Y:S01]  /*02f0*/  IMAD.HI.U32 R11, R7, R11, R6 ;  /* 0x0000000b070b7227 */ /* 0x000fe200078e0006 */
[----:B------:R-:W-:-:S04]  /*0300*/  IADD3 R7, PT, PT, -R10, RZ, RZ ;  /* 0x000000ff0a077210 */ /* 0x000fc80007ffe1ff */
[----:B------:R-:W-:Y:S01]  /*0310*/  MOV R13, R7 ;  /* 0x00000007000d7202 */ /* 0x000fe20000000f00 */
[----:B------:R-:W-:Y:S01]  /*0320*/  IMAD.HI.U32 R6, R11, R10, RZ ;  /* 0x0000000a0b067227 */ /* 0x000fe200078e00ff */
[----:B------:R-:W-:-:S04]  /*0330*/  I2FP.F32.S32 R11, R3 ;  /* 0x00000003000b7245 */ /* 0x000fc80000201400 */
[----:B------:R-:W-:-:S05]  /*0340*/  IADD3 R12, PT, PT, -R6, RZ, RZ ;  /* 0x000000ff060c7210 */ /* 0x000fca0007ffe1ff */
[----:B------:R-:W-:-:S05]  /*0350*/  IMAD R12, R9, R12, R10 ;  /* 0x0000000c090c7224 */ /* 0x000fca00078e020a */
[----:B------:R-:W-:-:S13]  /*0360*/  ISETP.GE.U32.AND P0, PT, R12, R9, PT ;  /* 0x000000090c00720c */ /* 0x000fda0003f06070 */
[----:B------:R-:W-:Y:S02]  /*0370*/  @P0 IMAD.IADD R12, R12, 0x1, -R9 ;  /* 0x000000010c0c0824 */ /* 0x000fe400078e0a09 */
[----:B------:R-:W-:-:S03]  /*0380*/  @P0 VIADD R6, R6, 0x1 ;  /* 0x0000000106060836 */ /* 0x000fc60000000000 */
[----:B------:R-:W-:Y:S02]  /*0390*/  ISETP.GE.U32.AND P1, PT, R12, R9, PT ;  /* 0x000000090c00720c */ /* 0x000fe40003f26070 */
[----:B------:R-:W-:-:S11]  /*03a0*/  I2FP.F32.U32 R12, R0 ;  /* 0x00000000000c7245 */ /* 0x000fd60000201000 */
[----:B------:R-:W-:Y:S01]  /*03b0*/  @P1 VIADD R6, R6, 0x1 ;  /* 0x0000000106061836 */ /* 0x000fe20000000000 */
[----:B------:R-:W-:Y:S01]  /*03c0*/  @!P2 LOP3.LUT R6, RZ, R9, RZ, 0x33, !PT ;  /* 0x00000009ff06a212 */ /* 0x000fe200078e33ff */
[----:B------:R-:W-:Y:S02]  /*03d0*/  IMAD.IADD R9, R3, 0x1, R10 ;  /* 0x0000000103097824 */ /* 0x000fe400078e020a */
[----:B------:R-:W-:-:S07]  /*03e0*/  IMAD.SHL.U32 R10, R10, 0x2, RZ ;  /* 0x000000020a0a7824 */ /* 0x000fce00078e00ff */
.L_x_17:
[----:B------:R-:W0:Y:S01]  /*03f0*/  LDC R14, c[0x0][0x3ac] ;  /* 0x0000eb00ff0e7b82 */ /* 0x000e220000000800 */
[----:B------:R-:W-:Y:S01]  /*0400*/  LOP3.LUT R20, R6, 0x3, RZ, 0xc0, !PT ;  /* 0x0000000306147812 */ /* 0x000fe200078ec0ff */
[----:B------:R-:W-:Y:S01]  /*0410*/  IMAD.IADD R18, R0, 0x1, R13 ;  /* 0x0000000100127824 */ /* 0x000fe200078e020d */
[C---:B------:R-:W-:Y:S01]  /*0420*/  ISETP.GE.AND P2, PT, R13.reuse, 0x1, PT ;  /* 0x000000010d00780c */ /* 0x040fe20003f46270 */
[----:B------:R-:W-:Y:S01]  /*0430*/  IMAD.MOV.U32 R19, RZ, RZ, R7 ;  /* 0x000000ffff137224 */ /* 0x000fe200078e0007 */
[----:B------:R-:W-:Y:S01]  /*0440*/  ISETP.NE.AND P0, PT, R20, 0x2, PT ;  /* 0x000000021400780c */ /* 0x000fe20003f05270 */
[----:B0-----:R-:W-:-:S12]  /*0450*/  IMAD.IADD R13, R13, 0x1, R14 ;  /* 0x000000010d0d7824 */ /* 0x001fd800078e020e */
[----:B------:R-:W-:Y:S05]  /*0460*/  @!P0 BRA `(.L_x_1) ;  /* 0x0000000400708947 */ /* 0x000fea0003800000 */
[----:B------:R-:W0:Y:S01]  /*0470*/  LDCU.64 UR8, c[0x0][0x3b0] ;  /* 0x00007600ff0877ac */ /* 0x000e220008000a00 */
[----:B------:R-:W-:Y:S01]  /*0480*/  LOP3.LUT R14, R8, R18, RZ, 0xfc, !PT ;  /* 0x00000012080e7212 */ /* 0x000fe200078efcff */
[----:B------:R-:W-:Y:S01]  /*0490*/  BSSY.RECONVERGENT B0, `(.L_x_2) ;  /* 0x000001b000007945 */ /* 0x000fe20003800200 */
[----:B------:R-:W-:Y:S02]  /*04a0*/  ISETP.NE.AND P3, PT, R20, 0x3, PT ;  /* 0x000000031400780c */ /* 0x000fe40003f65270 */
[----:B0-----:R-:W-:-:S04]  /*04b0*/  ISETP.GE.AND P0, PT, R18, UR9, PT ;  /* 0x0000000912007c0c */ /* 0x001fc8000bf06270 */
[----:B------:R-:W-:-:S04]  /*04c0*/  ISETP.GE.OR P1, PT, R8, UR8, P0 ;  /* 0x0000000808007c0c */ /* 0x000fc80008726670 */
[----:B------:R-:W-:-:S13]  /*04d0*/  ISETP.LT.OR P1, PT, R14, RZ, P1 ;  /* 0x000000ff0e00720c */ /* 0x000fda0000f21670 */
[----:B------:R-:W-:Y:S05]  /*04e0*/  @P1 BRA `(.L_x_3) ;  /* 0x0000000000541947 */ /* 0x000fea0003800000 */
[----:B------:R-:W0:Y:S01]  /*04f0*/  LDC.64 R14, c[0x0][0x380] ;  /* 0x0000e000ff0e7b82 */ /* 0x000e220000000a00 */
[----:B------:R-:W-:-:S04]  /*0500*/  IMAD R17, R18, UR8, R8 ;  /* 0x0000000812117c24 */ /* 0x000fc8000f8e0208 */
[----:B0-----:R-:W-:-:S05]  /*0510*/  IMAD.WIDE R14, R17, 0x4, R14 ;  /* 0x00000004110e7825 */ /* 0x001fca00078e020e */
[----:B------:R-:W2:Y:S02]  /*0520*/  LDG.E R19, desc[UR4][R14.64] ;  /* 0x000000040e137981 */ /* 0x000ea4000c1e1900 */
[----:B--2---:R-:W-:-:S13]  /*0530*/  ISETP.GE.AND P1, PT, R19, RZ, PT ;  /* 0x000000ff1300720c */ /* 0x004fda0003f26270 */
[----:B------:R-:W-:Y:S05]  /*0540*/  @!P1 BRA `(.L_x_3) ;  /* 0x00000000003c9947 */ /* 0x000fea0003800000 */
[----:B------:R-:W0:Y:S08]  /*0550*/  LDC.64 R14, c[0x0][0x398] ;  /* 0x0000e600ff0e7b82 */ /* 0x000e300000000a00 */
[----:B------:R-:W1:Y:S01]  /*0560*/  LDC.64 R16, c[0x0][0x390] ;  /* 0x0000e400ff107b82 */ /* 0x000e620000000a00 */
[----:B0-----:R-:W-:-:S06]  /*0570*/  IMAD.WIDE.U32 R14, R19, 0x4, R14 ;  /* 0x00000004130e7825 */ /* 0x001fcc00078e000e */
[----:B------:R-:W2:Y:S01]  /*0580*/  LDG.E R14, desc[UR4][R14.64] ;  /* 0x000000040e0e7981 */ /* 0x000ea2000c1e1900 */
[----:B-1----:R-:W-:-:S06]  /*0590*/  IMAD.WIDE.U32 R16, R19, 0x4, R16 ;  /* 0x0000000413107825 */ /* 0x002fcc00078e0010 */
[----:B------:R-:W3:Y:S01]  /*05a0*/  LDG.E R16, desc[UR4][R16.64] ;  /* 0x0000000410107981 */ /* 0x000ee2000c1e1900 */
[----:B--2---:R-:W-:-:S05]  /*05b0*/  I2FP.F32.S32 R21, R14 ;  /* 0x0000000e00157245 */ /* 0x004fca0000201400 */
[----:B------:R-:W-:Y:S01]  /*05c0*/  FADD R21, -R12, R21 ;  /* 0x000000150c157221 */ /* 0x000fe20000000100 */
[----:B---3--:R-:W-:-:S03]  /*05d0*/  I2FP.F32.S32 R22, R16 ;  /* 0x0000001000167245 */ /* 0x008fc60000201400 */
[----:B------:R-:W-:Y:S02]  /*05e0*/  FMUL R21, R21, R21 ;  /* 0x0000001515157220 */ /* 0x000fe40000400000 */
[----:B------:R-:W-:-:S04]  /*05f0*/  FADD R22, -R11, R22 ;  /* 0x000000160b167221 */ /* 0x000fc80000000100 */
[----:B------:R-:W-:-:S05]  /*0600*/  FFMA R22, R22, R22, R21 ;  /* 0x0000001616167223 */ /* 0x000fca0000000015 */
[----:B------:R-:W-:-:S04]  /*0610*/  FSETP.GEU.AND P1, PT, R22, R5, PT ;  /* 0x000000051600720b */ /* 0x000fc80003f2e000 */
[----:B------:R-:W-:Y:S02]  /*0620*/  SEL R4, R19, R4, !P1 ;  /* 0x0000000413047207 */ /* 0x000fe40004800000 */
[----:B------:R-:W-:-:S07]  /*0630*/  FSEL R5, R22, R5, !P1 ;  /* 0x0000000516057208 */ /* 0x000fce0004800000 */
.L_x_3:
[----:B------:R-:W-:Y:S05]  /*0640*/  BSYNC.RECONVERGENT B0 ;  /* 0x0000000000007941 */ /* 0x000fea0003800200 */
.L_x_2:
[----:B------:R-:W-:Y:S01]  /*0650*/  HFMA2 R19, -RZ, RZ, 0, 0 ;  /* 0x00000000ff137431 */ /* 0x000fe200000001ff */
[----:B------:R-:W-:Y:S06]  /*0660*/  @!P3 BRA `(.L_x_1) ;  /* 0x0000000000f0b947 */ /* 0x000fec0003800000 */
[----:B------:R-:W-:Y:S01]  /*0670*/  LOP3.LUT R14, R18, R3, RZ, 0xfc, !PT ;  /* 0x00000003120e7212 */ /* 0x000fe200078efcff */
[----:B------:R-:W-:Y:S03]  /*0680*/  BSSY.RECONVERGENT B0, `(.L_x_4) ;  /* 0x0000018000007945 */ /* 0x000fe60003800200 */
        /* <DEDUP_REMOVED lines=23> */
.L_x_5:
[----:B------:R-:W-:Y:S05]  /*0800*/  BSYNC.RECONVERGENT B0 ;  /* 0x0000000000007941 */ /* 0x000fea0003800200 */
.L_x_4:
[----:B------:R-:W0:Y:S01]  /*0810*/  LDCU UR6, c[0x0][0x3ac] ;  /* 0x00007580ff0677ac */ /* 0x000e220008000800 */
[----:B------:R-:W-:Y:S01]  /*0820*/  ISETP.NE.AND P1, PT, R20, RZ, PT ;  /* 0x000000ff1400720c */ /* 0x000fe20003f25270 */
[----:B0-----:R-:W-:-:S12]  /*0830*/  IMAD.U32 R19, RZ, RZ, UR6 ;  /* 0x00000006ff137e24 */ /* 0x001fd8000f8e00ff */
[----:B------:R-:W-:Y:S05]  /*0840*/  @!P1 BRA `(.L_x_1) ;  /* 0x0000000000789947 */ /* 0x000fea0003800000 */
[C---:B------:R-:W-:Y:S01]  /*0850*/  ISETP.GE.OR P0, PT, R9.reuse, UR8, P0 ;  /* 0x0000000809007c0c */ /* 0x040fe20008706670 */
[----:B------:R-:W-:Y:S01]  /*0860*/  BSSY.RECONVERGENT B0, `(.L_x_1) ;  /* 0x000001c000007945 */ /* 0x000fe20003800200 */
[----:B------:R-:W-:Y:S01]  /*0870*/  LOP3.LUT R14, R9, R18, RZ, 0xfc, !PT ;  /* 0x00000012090e7212 */ /* 0x000fe200078efcff */
[----:B------:R-:W-:-:S03]  /*0880*/  IMAD.MOV.U32 R19, RZ, RZ, R10 ;  /* 0x000000ffff137224 */ /* 0x000fc600078e000a */
[----:B------:R-:W-:-:S13]  /*0890*/  ISETP.LT.OR P0, PT, R14, RZ, P0 ;  /* 0x000000ff0e00720c */ /* 0x000fda0000701670 */
[----:B------:R-:W-:Y:S05]  /*08a0*/  @P0 BRA `(.L_x_6) ;  /* 0x00000000005c0947 */ /* 0x000fea0003800000 */
[----:B------:R-:W0:Y:S01]  /*08b0*/  LDC.64 R14, c[0x0][0x380] ;  /* 0x0000e000ff0e7b82 */ /* 0x000e220000000a00 */
[----:B------:R-:W-:-:S04]  /*08c0*/  IMAD R17, R18, UR8, R9 ;  /* 0x0000000812117c24 */ /* 0x000fc8000f8e0209 */
[----:B0-----:R-:W-:-:S05]  /*08d0*/  IMAD.WIDE R14, R17, 0x4, R14 ;  /* 0x00000004110e7825 */ /* 0x001fca00078e020e */
[----:B------:R-:W2:Y:S01]  /*08e0*/  LDG.E R21, desc[UR4][R14.64] ;  /* 0x000000040e157981 */ /* 0x000ea2000c1e1900 */
[----:B------:R-:W-:Y:S01]  /*08f0*/  IMAD.MOV.U32 R19, RZ, RZ, R10 ;  /* 0x000000ffff137224 */ /* 0x000fe200078e000a */
        /* <DEDUP_REMOVED lines=13> */
[----:B------:R-:W-:Y:S01]  /*09d0*/  FFMA R20, R20, R20, R19 ;  /* 0x0000001414147223 */ /* 0x000fe20000000013 */
[----:B------:R-:W-:-:S04]  /*09e0*/  MOV R19, R10 ;  /* 0x0000000a00137202 */ /* 0x000fc80000000f00 */
[----:B------:R-:W-:-:S04]  /*09f0*/  FSETP.GEU.AND P0, PT, R20, R5, PT ;  /* 0x000000051400720b */ /* 0x000fc80003f0e000 */
[----:B------:R-:W-:Y:S02]  /*0a00*/  SEL R4, R21, R4, !P0 ;  /* 0x0000000415047207 */ /* 0x000fe40004000000 */
[----:B------:R-:W-:-:S07]  /*0a10*/  FSEL R5, R20, R5, !P0 ;  /* 0x0000000514057208 */ /* 0x000fce0004000000 */
.L_x_6:
[----:B------:R-:W-:Y:S05]  /*0a20*/  BSYNC.RECONVERGENT B0 ;  /* 0x0000000000007941 */ /* 0x000fea0003800200 */
.L_x_1:
[----:B------:R-:W-:-:S13]  /*0a30*/  ISETP.GE.U32.AND P0, PT, R6, 0x2, PT ;  /* 0x000000020600780c */ /* 0x000fda0003f06070 */
[----:B------:R-:W-:Y:S05]  /*0a40*/  @!P0 BRA `(.L_x_7) ;  /* 0x0000000400e48947 */ /* 0x000fea0003800000 */
[----:B------:R-:W0:Y:S01]  /*0a50*/  LDC R21, c[0x0][0x3b0] ;  /* 0x0000ec00ff157b82 */ /* 0x000e220000000800 */
[----:B------:R-:W1:Y:S01]  /*0a60*/  LDCU UR6, c[0x0][0x3b4] ;  /* 0x00007680ff0677ac */ /* 0x000e620008000800 */
[----:B------:R-:W-:Y:S01]  /*0a70*/  BSSY.RECONVERGENT B0, `(.L_x_7) ;  /* 0x0000076000007945 */ /* 0x000fe20003800200 */
[----:B-1----:R-:W-:-:S13]  /*0a80*/  ISETP.GE.AND P3, PT, R18, UR6, PT ;  /* 0x0000000612007c0c */ /* 0x002fda000bf66270 */
.L_x_16:
[----:B------:R-:W-:Y:S01]  /*0a90*/  IMAD.IADD R25, R3, 0x1, R19 ;  /* 0x0000000103197824 */ /* 0x000fe200078e0213 */
[----:B------:R-:W-:Y:S04]  /*0aa0*/  BSSY.RECONVERGENT B1, `(.L_x_8) ;  /* 0x000001a000017945 */ /* 0x000fe80003800200 */
[C---:B------:R-:W-:Y:S02]  /*0ab0*/  LOP3.LUT R14, R25.reuse, R18, RZ, 0xfc, !PT ;  /* 0x00000012190e7212 */ /* 0x040fe400078efcff */
[----:B0-----:R-:W-:-:S04]  /*0ac0*/  ISETP.GE.OR P0, PT, R25, R21, P3 ;  /* 0x000000151900720c */ /* 0x001fc80001f06670 */
[----:B------:R-:W-:Y:S02]  /*0ad0*/  ISETP.LT.OR P0, PT, R14, RZ, P0 ;  /* 0x000000ff0e00720c */ /* 0x000fe40000701670 */
[----:B------:R-:W0:Y:S11]  /*0ae0*/  LDC.64 R14, c[0x0][0x380] ;  /* 0x0000e000ff0e7b82 */ /* 0x000e360000000a00 */
[----:B------:R-:W-:Y:S05]  /*0af0*/  @P0 BRA `(.L_x_9) ;  /* 0x0000000000500947 */ /* 0x000fea0003800000 */
[----:B------:R-:W-:-:S04]  /*0b00*/  IMAD R17, R18, R21, R25 ;  /* 0x0000001512117224 */ /* 0x000fc800078e0219 */
        /* <DEDUP_REMOVED lines=19> */
.L_x_9:
[----:B------:R-:W-:Y:S05]  /*0c40*/  BSYNC.RECONVERGENT B1 ;  /* 0x0000000000017941 */ /* 0x000fea0003800200 */
.L_x_8:
[----:B------:R-:W1:Y:S01]  /*0c50*/  LDC R20, c[0x0][0x3ac] ;  /* 0x0000eb00ff147b82 */ /* 0x000e620000000800 */
[----:B------:R-:W-:Y:S01]  /*0c60*/  BSSY.RECONVERGENT B1, `(.L_x_10) ;  /* 0x000001b000017945 */ /* 0x000fe20003800200 */
[----:B-1----:R-:W-:-:S04]  /*0c70*/  IMAD.IADD R17, R25, 0x1, R20 ;  /* 0x0000000119117824 */ /* 0x002fc800078e0214 */
[C---:B------:R-:W-:Y:S01]  /*0c80*/  IMAD.IADD R23, R17.reuse, 0x1, R20 ;  /* 0x0000000111177824 */ /* 0x040fe200078e0214 */
[C---:B------:R-:W-:Y:S02]  /*0c90*/  ISETP.GE.OR P0, PT, R17.reuse, R21, P3 ;  /* 0x000000151100720c */ /* 0x040fe40001f06670 */
[----:B------:R-:W-:-:S04]  /*0ca0*/  LOP3.LUT R16, R17, R18, RZ, 0xfc, !PT ;  /* 0x0000001211107212 */ /* 0x000fc800078efcff */
[----:B------:R-:W-:-:S13]  /*0cb0*/  ISETP.LT.OR P0, PT, R16, RZ, P0 ;  /* 0x000000ff1000720c */ /* 0x000fda0000701670 */
        /* <DEDUP_REMOVED lines=21> */
.L_x_11:
[----:B------:R-:W-:Y:S05]  /*0e10*/  BSYNC.RECONVERGENT B1 ;  /* 0x0000000000017941 */ /* 0x000fea0003800200 */
.L_x_10:
[CC--:B------:R-:W-:Y:S01]  /*0e20*/  ISETP.GE.OR P0, PT, R23.reuse, R21.reuse, P3 ;  /* 0x000000151700720c */ /* 0x0c0fe20001f06670 */
[----:B------:R-:W-:Y:S01]  /*0e30*/  BSSY.RECONVERGENT B1, `(.L_x_12) ;  /* 0x000001d000017945 */ /* 0x000fe20003800200 */
[C---:B0-----:R-:W-:Y:S02]  /*0e40*/  LOP3.LUT R14, R23.reuse, R18, RZ, 0xfc, !PT ;  /* 0x00000012170e7212 */ /* 0x041fe400078efcff */
[----:B------:R-:W-:Y:S02]  /*0e50*/  IADD3 R22, PT, PT, R23, R20, RZ ;  /* 0x0000001417167210 */ /* 0x000fe40007ffe0ff */
[----:B------:R-:W-:Y:S02]  /*0e60*/  ISETP.LT.OR P0, PT, R14, RZ, P0 ;  /* 0x000000ff0e00720c */ /* 0x000fe40000701670 */
[C---:B------:R-:W-:Y:S02]  /*0e70*/  ISETP.GE.OR P1, PT, R22.reuse, R21, P3 ;  /* 0x000000151600720c */ /* 0x040fe40001f26670 */
[----:B------:R-:W-:-:S04]  /*0e80*/  LOP3.LUT R15, R22, R18, RZ, 0xfc, !PT ;  /* 0x00000012160f7212 */ /* 0x000fc800078efcff */
[----:B------:R-:W-:-:S05]  /*0e90*/  ISETP.LT.OR P1, PT, R15, RZ, P1 ;  /* 0x000000ff0f00720c */ /* 0x000fca0000f21670 */
[----:B------:R-:W-:Y:S08]  /*0ea0*/  @P0 BRA `(.L_x_13) ;  /* 0x0000000000540947 */ /* 0x000ff00003800000 */
[----:B------:R-:W0:Y:S01]  /*0eb0*/  LDC.64 R14, c[0x0][0x380] ;  /* 0x0000e000ff0e7b82 */ /* 0x000e220000000a00 */
        /* <DEDUP_REMOVED lines=20> */
.L_x_13:
[----:B------:R-:W-:Y:S05]  /*1000*/  BSYNC.RECONVERGENT B1 ;  /* 0x0000000000017941 */ /* 0x000fea0003800200 */
.L_x_12:
[----:B------:R-:W-:Y:S04]  /*1010*/  BSSY.RECONVERGENT B1, `(.L_x_14) ;  /* 0x0000017000017945 */ /* 0x000fe80003800200 */
[----:B------:R-:W-:Y:S05]  /*1020*/  @P1 BRA `(.L_x_15) ;  /* 0x0000000000541947 */ /* 0x000fea0003800000 */
        /* <DEDUP_REMOVED lines=21> */
.L_x_15:
[----:B------:R-:W-:Y:S05]  /*1180*/  BSYNC.RECONVERGENT B1 ;  /* 0x0000000000017941 */ /* 0x000fea0003800200 */
.L_x_14:
[----:B------:R-:W-:-:S04]  /*1190*/  IADD3 R19, PT, PT, R19, R20, R10 ;  /* 0x0000001413137210 */ /* 0x000fc80007ffe00a */
[C---:B------:R-:W-:Y:S01]  /*11a0*/  ISETP.GE.AND P0, PT, R19.reuse, 0x1, PT ;  /* 0x000000011300780c */ /* 0x040fe20003f06270 */
[----:B------:R-:W-:-:S12]  /*11b0*/  IMAD.IADD R19, R19, 0x1, R20 ;  /* 0x0000000113137824 */ /* 0x000fd800078e0214 */
[----:B------:R-:W-:Y:S05]  /*11c0*/  @!P0 BRA `(.L_x_16) ;  /* 0xfffffff800308947 */ /* 0x000fea000383ffff */
[----:B------:R-:W-:Y:S05]  /*11d0*/  BSYNC.RECONVERGENT B0 ;  /* 0x0000000000007941 */ /* 0x000fea0003800200 */
.L_x_7:
[----:B------:R-:W-:Y:S05]  /*11e0*/  @!P2 BRA `(.L_x_17) ;  /* 0xfffffff00080a947 */ /* 0x000fea000383ffff */
.L_x_0:
[----:B------:R-:W0:Y:S02]  /*11f0*/  LDC.64 R6, c[0x0][0x388] ;  /* 0x0000e200ff067b82 */ /* 0x000e240000000a00 */
[----:B0-----:R-:W-:-:S05]  /*1200*/  IMAD.WIDE R2, R2, 0x4, R6 ;  /* 0x0000000402027825 */ /* 0x001fca00078e0206 */
[----:B------:R-:W-:Y:S01]  /*1210*/  STG.E desc[UR4][R2.64], R4 ;  /* 0x0000000402007986 */ /* 0x000fe2000c101904 */
[----:B------:R-:W-:Y:S05]  /*1220*/  EXIT ;  /* 0x000000000000794d */ /* 0x000fea0003800000 */
.L_x_18:
[----:B------:R-:W-:-:S00]  /*1230*/  BRA `(.L_x_18) ;  /* 0xfffffffc00fc7947 */ /* 0x000fc0000383ffff */
[----:B------:R-:W-:-:S00]  /*1240*/  NOP ;  /* 0x0000000000007918 */ /* 0x000fc00000000000 */
        /* <DEDUP_REMOVED lines=11> */
.L_x_21:


//--------------------- .text.seed_kernel         --------------------------
	.section	.text.seed_kernel,"ax",@progbits
	.align	128
        .global         seed_kernel
        .type           seed_kernel,@function
        .size           seed_kernel,(.L_x_22 - seed_kernel)
        .other          seed_kernel,@"STO_CUDA_ENTRY STV_DEFAULT"
seed_kernel:
.text.seed_kernel:
[----:B------:R-:W-:Y:S01]  /*0000*/  LDC R1, c[0x0][0x37c] ;  /* 0x0000df00ff017b82 */ /* 0x000fe20000000800 */
[----:B------:R-:W0:Y:S07]  /*0010*/  S2R R0, SR_TID.X ;  /* 0x0000000000007919 */ /* 0x000e2e0000002100 */
[----:B------:R-:W0:Y:S01]  /*0020*/  S2UR UR4, SR_CTAID.X ;  /* 0x00000000000479c3 */ /* 0x000e220000002500 */
[----:B------:R-:W1:Y:S07]  /*0030*/  LDCU UR5, c[0x0][0x398] ;  /* 0x00007300ff0577ac */ /* 0x000e6e0008000800 */
[----:B------:R-:W0:Y:S02]  /*0040*/  LDC R7, c[0x0][0x360] ;  /* 0x0000d800ff077b82 */ /* 0x000e240000000800 */
[----:B0-----:R-:W-:-:S05]  /*0050*/  IMAD R7, R7, UR4, R0 ;  /* 0x0000000407077c24 */ /* 0x001fca000f8e0200 */
[----:B-1----:R-:W-:-:S13]  /*0060*/  ISETP.GE.AND P0, PT, R7, UR5, PT ;  /* 0x0000000507007c0c */ /* 0x002fda000bf06270 */
[----:B------:R-:W-:Y:S05]  /*0070*/  @P0 EXIT ;  /* 0x000000000000094d */ /* 0x000fea0003800000 */
[----:B------:R-:W0:Y:S01]  /*0080*/  LDC.64 R2, c[0x0][0x380] ;  /* 0x0000e000ff027b82 */ /* 0x000e220000000a00 */
[----:B------:R-:W1:Y:S01]  /*0090*/  LDCU.64 UR4, c[0x0][0x358] ;  /* 0x00006b00ff0477ac */ /* 0x000e620008000a00 */
[----:B------:R-:W2:Y:S06]  /*00a0*/  LDCU.64 UR6, c[0x0][0x3a8] ;  /* 0x00007500ff0677ac */ /* 0x000eac0008000a00 */
[----:B------:R-:W3:Y:S01]  /*00b0*/  LDC.64 R4, c[0x0][0x388] ;  /* 0x0000e200ff047b82 */ /* 0x000ee20000000a00 */
[----:B0-----:R-:W-:-:S05]  /*00c0*/  IMAD.WIDE R2, R7, 0x4, R2 ;  /* 0x0000000407027825 */ /* 0x001fca00078e0202 */
[----:B-1----:R-:W2:Y:S01]  /*00d0*/  LDG.E R0, desc[UR4][R2.64] ;  /* 0x0000000402007981 */ /* 0x002ea2000c1e1900 */
[----:B---3--:R-:W-:-:S05]  /*00e0*/  IMAD.WIDE R4, R7, 0x4, R4 ;  /* 0x0000000407047825 */ /* 0x008fca00078e0204 */
[----:B------:R-:W3:Y:S01]  /*00f0*/  LDG.E R9, desc[UR4][R4.64] ;  /* 0x0000000404097981 */ /* 0x000ee2000c1e1900 */
[----:B--2---:R-:W-:-:S04]  /*0100*/  ISETP.GE.AND P0, PT, R0, UR6, PT ;  /* 0x0000000600007c0c */ /* 0x004fc8000bf06270 */
[----:B------:R-:W-:Y:S02]  /*0110*/  ISETP.GT.AND P0, PT, R0, -0x1, !P0 ;  /* 0xffffffff0000780c */ /* 0x000fe40004704270 */
[----:B---3--:R-:W-:-:S04]  /*0120*/  ISETP.GE.AND P1, PT, R9, UR7, PT ;  /* 0x0000000709007c0c */ /* 0x008fc8000bf26270 */
[----:B------:R-:W-:-:S04]  /*0130*/  ISETP.GT.AND P1, PT, R9, -0x1, !P1 ;  /* 0xffffffff0900780c */ /* 0x000fc80004f24270 */
[----:B------:R-:W-:-:S13]  /*0140*/  PLOP3.LUT P0, PT, P0, P1, PT, 0x80, 0x8 ;  /* 0x000000000008781c */ /* 0x000fda0000703070 */
[----:B------:R-:W-:Y:S05]  /*0150*/  @!P0 EXIT ;  /* 0x000000000000894d */ /* 0x000fea0003800000 */
[----:B------:R-:W0:Y:S08]  /*0160*/  LDC.64 R2, c[0x0][0x390] ;  /* 0x0000e400ff027b82 */ /* 0x000e300000000a00 */
[----:B------:R-:W1:Y:S01]  /*0170*/  LDC.64 R4, c[0x0][0x3a0] ;  /* 0x0000e800ff047b82 */ /* 0x000e620000000a00 */
[----:B0-----:R-:W-:-:S06]  /*0180*/  IMAD.WIDE R2, R7, 0x4, R2 ;  /* 0x0000000407027825 */ /* 0x001fcc00078e0202 */
[----:B------:R-:W2:Y:S01]  /*0190*/  LDG.E R3, desc[UR4][R2.64] ;  /* 0x0000000402037981 */ /* 0x000ea2000c1e1900 */
[----:B------:R-:W-:-:S04]  /*01a0*/  IMAD R9, R9, UR6, R0 ;  /* 0x0000000609097c24 */ /* 0x000fc8000f8e0200 */
[----:B-1----:R-:W-:-:S05]  /*01b0*/  IMAD.WIDE R4, R9, 0x4, R4 ;  /* 0x0000000409047825 */ /* 0x002fca00078e0204 */
[----:B--2---:R-:W-:Y:S01]  /*01c0*/  STG.E desc[UR4][R4.64], R3 ;  /* 0x0000000304007986 */ /* 0x004fe2000c101904 */
[----:B------:R-:W-:Y:S05]  /*01d0*/  EXIT ;  /* 0x000000000000794d */ /* 0x000fea0003800000 */
.L_x_19:
        /* <DEDUP_REMOVED lines=10> */
.L_x_22:


//--------------------- .text.init_labels_kernel  --------------------------
	.section	.text.init_labels_kernel,"ax",@progbits
	.align	128
        .global         init_labels_kernel
        .type           init_labels_kernel,@function
        .size           init_labels_kernel,(.L_x_23 - init_labels_kernel)
        .other          init_labels_kernel,@"STO_CUDA_ENTRY STV_DEFAULT"
init_labels_kernel:
.text.init_labels_kernel:
        /* <DEDUP_REMOVED lines=15> */
[----:B------:R-:W-:Y:S01]  /*00f0*/  IMAD R5, R5, UR6, R0 ;  /* 0x0000000605057c24 */ /* 0x000fe2000f8e0200 */
[----:B------:R-:W-:-:S03]  /*0100*/  MOV R7, 0xffffffff ;  /* 0xffffffff00077802 */ /* 0x000fc60000000f00 */
[----:B0-----:R-:W-:-:S05]  /*0110*/  IMAD.WIDE R2, R5, 0x4, R2 ;  /* 0x0000000405027825 */ /* 0x001fca00078e0202 */
[----:B-1----:R-:W-:Y:S01]  /*0120*/  STG.E desc[UR4][R2.64], R7 ;  /* 0x0000000702007986 */ /* 0x002fe2000c101904 */
[----:B------:R-:W-:Y:S05]  /*0130*/  EXIT ;  /* 0x000000000000794d */ /* 0x000fea0003800000 */
.L_x_20:
        /* <DEDUP_REMOVED lines=12> */
.L_x_23:


//--------------------- .nv.shared.reserved.0     --------------------------
	.section	.nv.shared.reserved.0,"aw",@nobits
	.weak		__nv_reservedSMEM_offset_0_alias
	.size		__nv_reservedSMEM_offset_0_alias, 0, 64
	.other		__nv_reservedSMEM_offset_0_alias,@"STO_CUDA_RESERVED_SHARED STV_DEFAULT"
__nv_reservedSMEM_offset_0_alias:
	.zero		0
	.zero		64


//--------------------- .nv.constant0.jfa_step_rw --------------------------
	.section	.nv.constant0.jfa_step_rw,"a",@progbits
	.sectionflags	@""
	.align	4
.nv.constant0.jfa_step_rw:
	.zero		952


//--------------------- .nv.constant0.seed_kernel --------------------------
	.section	.nv.constant0.seed_kernel,"a",@progbits
	.sectionflags	@""
	.align	4
.nv.constant0.seed_kernel:
	.zero		944


//--------------------- .nv.constant0.init_labels_kernel --------------------------
	.section	.nv.constant0.init_labels_kernel,"a",@progbits
	.sectionflags	@""
	.align	4
.nv.constant0.init_labels_kernel:
	.zero		912


//--------------------- SYMBOLS --------------------------

	.type		.nv.reservedSmem.offset0,@object
	.size		.nv.reservedSmem.offset0,0x4
